	.headerflags	@"EF_CUDA_TEXMODE_UNIFIED EF_CUDA_64BIT_ADDRESS EF_CUDA_ACCELERATORS EF_CUDA_SM90 EF_CUDA_VIRTUAL_SM(EF_CUDA_SM90)"
	.elftype	@"ET_EXEC"


//--------------------- .nv.info                  --------------------------
	.section	.nv.info,"",@"SHT_CUDA_INFO"
	.align	4


	//----- nvinfo : EIATTR_REGCOUNT
	.align		4
        /*0000*/ 	.byte	0x04, 0x2f
        /*0002*/ 	.short	(.L_1 - .L_0)
	.align		4
.L_0:
        /*0004*/ 	.word	index@(triton_poi_fused_relu_threshold_backward_2)
        /*0008*/ 	.word	0x00000010


	//----- nvinfo : EIATTR_MIN_STACK_SIZE
	.align		4
.L_1:
        /*000c*/ 	.byte	0x04, 0x12
        /*000e*/ 	.short	(.L_3 - .L_2)
	.align		4
.L_2:
        /*0010*/ 	.word	index@(triton_poi_fused_relu_threshold_backward_2)
        /*0014*/ 	.word	0x00000000


	//----- nvinfo : EIATTR_FRAME_SIZE
	.align		4
.L_3:
        /*0018*/ 	.byte	0x04, 0x11
        /*001a*/ 	.short	(.L_5 - .L_4)
	.align		4
.L_4:
        /*001c*/ 	.word	index@(triton_poi_fused_relu_threshold_backward_2)
        /*0020*/ 	.word	0x00000000


	//----- nvinfo : EIATTR_MIN_STACK_SIZE
	.align		4
.L_5:
        /*0024*/ 	.byte	0x04, 0x12
        /*0026*/ 	.short	(.L_7 - .L_6)
	.align		4
.L_6:
        /*0028*/ 	.word	index@(triton_poi_fused_relu_threshold_backward_2)
        /*002c*/ 	.word	0x00000000
.L_7:


//--------------------- .nv.info.triton_poi_fused_relu_threshold_backward_2 --------------------------
	.section	.nv.info.triton_poi_fused_relu_threshold_backward_2,"",@"SHT_CUDA_INFO"
	.sectionflags	@""
	.align	4


	//----- nvinfo : EIATTR_CUDA_API_VERSION
	.align		4
        /*0000*/ 	.byte	0x04, 0x37
        /*0002*/ 	.short	(.L_9 - .L_8)
.L_8:
        /*0004*/ 	.word	0x0000007c


	//----- nvinfo : EIATTR_KPARAM_INFO
	.align		4
.L_9:
        /*0008*/ 	.byte	0x04, 0x17
        /*000a*/ 	.short	(.L_11 - .L_10)
.L_10:
        /*000c*/ 	.word	0x00000000
        /*0010*/ 	.short	0x0003
        /*0012*/ 	.short	0x0018
        /*0014*/ 	.byte	0x00, 0xf0, 0x11, 0x00


	//----- nvinfo : EIATTR_KPARAM_INFO
	.align		4
.L_11:
        /*0018*/ 	.byte	0x04, 0x17
        /*001a*/ 	.short	(.L_13 - .L_12)
.L_12:
        /*001c*/ 	.word	0x00000000
        /*0020*/ 	.short	0x0002
        /*0022*/ 	.short	0x0010
        /*0024*/ 	.byte	0x00, 0xf4, 0x21, 0x00


	//----- nvinfo : EIATTR_KPARAM_INFO
	.align		4
.L_13:
        /*0028*/ 	.byte	0x04, 0x17
        /*002a*/ 	.short	(.L_15 - .L_14)
.L_14:
        /*002c*/ 	.word	0x00000000
        /*0030*/ 	.short	0x0001
        /*0032*/ 	.short	0x0008
        /*0034*/ 	.byte	0x00, 0xf4, 0x21, 0x00


	//----- nvinfo : EIATTR_KPARAM_INFO
	.align		4
.L_15:
        /*0038*/ 	.byte	0x04, 0x17
        /*003a*/ 	.short	(.L_17 - .L_16)
.L_16:
        /*003c*/ 	.word	0x00000000
        /*0040*/ 	.short	0x0000
        /*0042*/ 	.short	0x0000
        /*0044*/ 	.byte	0x00, 0xf4, 0x21, 0x00


	//----- nvinfo : EIATTR_SPARSE_MMA_MASK
	.align		4
.L_17:
        /*0048*/ 	.byte	0x03, 0x50
        /*004a*/ 	.short	0x0000


	//----- nvinfo : EIATTR_MAXREG_COUNT
	.align		4
        /*004c*/ 	.byte	0x03, 0x1b
        /*004e*/ 	.short	0x00ff


	//----- nvinfo : EIATTR_EXIT_INSTR_OFFSETS
	.align		4
        /*0050*/ 	.byte	0x04, 0x1c
        /*0052*/ 	.short	(.L_19 - .L_18)


	//   ....[0]....
.L_18:
        /*0054*/ 	.word	0x00000260


	//   ....[1]....
        /*0058*/ 	.word	0x00000280


	//----- nvinfo : EIATTR_REQNTID
	.align		4
.L_19:
        /*005c*/ 	.byte	0x04, 0x10
        /*005e*/ 	.short	(.L_21 - .L_20)
.L_20:
        /*0060*/ 	.word	0x00000080
        /*0064*/ 	.word	0x00000001
        /*0068*/ 	.word	0x00000001


	//----- nvinfo : EIATTR_CBANK_PARAM_SIZE
	.align		4
.L_21:
        /*006c*/ 	.byte	0x03, 0x19
        /*006e*/ 	.short	0x001c


	//----- nvinfo : EIATTR_PARAM_CBANK
	.align		4
        /*0070*/ 	.byte	0x04, 0x0a
        /*0072*/ 	.short	(.L_23 - .L_22)
	.align		4
.L_22:
        /*0074*/ 	.word	index@(.nv.constant0.triton_poi_fused_relu_threshold_backward_2)
        /*0078*/ 	.short	0x0210
        /*007a*/ 	.short	0x001c


	//----- nvinfo : EIATTR_SW_WAR
	.align		4
.L_23:
        /*007c*/ 	.byte	0x04, 0x36
        /*007e*/ 	.short	(.L_25 - .L_24)
.L_24:
        /*0080*/ 	.word	0x00000008
.L_25:


//--------------------- .nv.callgraph             --------------------------
	.section	.nv.callgraph,"",@"SHT_CUDA_CALLGRAPH"
	.align	4
	.sectionentsize	8
	.align		4
        /*0000*/ 	.word	0x00000000
	.align		4
        /*0004*/ 	.word	0xffffffff
	.align		4
        /*0008*/ 	.word	0x00000000
	.align		4
        /*000c*/ 	.word	0xfffffffe
	.align		4
        /*0010*/ 	.word	0x00000000
	.align		4
        /*0014*/ 	.word	0xfffffffd
	.align		4
        /*0018*/ 	.word	0x00000000
	.align		4
        /*001c*/ 	.word	0xfffffffc


//--------------------- .text.triton_poi_fused_relu_threshold_backward_2 --------------------------
	.section	.text.triton_poi_fused_relu_threshold_backward_2,"ax",@progbits
	.align	128
        .global         triton_poi_fused_relu_threshold_backward_2
        .type           triton_poi_fused_relu_threshold_backward_2,@function
        .size           triton_poi_fused_relu_threshold_backward_2,(.L_x_1 - triton_poi_fused_relu_threshold_backward_2)
        .other          triton_poi_fused_relu_threshold_backward_2,@"STO_CUDA_ENTRY STV_DEFAULT"
triton_poi_fused_relu_threshold_backward_2:
.text.triton_poi_fused_relu_threshold_backward_2:
[----:B------:R-:W0:Y:S02]  /*0000*/  LDC R1, c[0x0][0x28] ;  /* 0x00000a00ff017b82 */ /* 0x000e240000000800 */
[----:B------:R-:W1:Y:S01]  /*0010*/  S2R R0, SR_TID.X ;  /* 0x0000000000007919 */ /* 0x000e620000002100 */
[----:B------:R-:W2:Y:S01]  /*0020*/  LDC.64 R2, c[0x0][0x210] ;  /* 0x00008400ff027b82 */ /* 0x000ea20000000a00 */
[----:B------:R-:W-:Y:S01]  /*0030*/  IMAD.MOV.U32 R13, RZ, RZ, RZ ;  /* 0x000000ffff0d7224 */ /* 0x000fe200078e00ff */
[----:B------:R-:W-:Y:S01]  /*0040*/  CS2R R10, SRZ ;  /* 0x00000000000a7805 */ /* 0x000fe2000001ff00 */
[----:B------:R-:W3:Y:S01]  /*0050*/  S2R R7, SR_CTAID.X ;  /* 0x0000000000077919 */ /* 0x000ee20000002500 */
[----:B------:R-:W-:Y:S01]  /*0060*/  ULDC.64 UR4, c[0x0][0x208] ;  /* 0x0000820000047ab9 */ /* 0x000fe20000000a00 */
[----:B------:R-:W-:-:S03]  /*0070*/  ULDC.64 UR6, c[0x0][0x220] ;  /* 0x0000880000067ab9 */ /* 0x000fc60000000a00 */
[----:B------:R-:W4:Y:S01]  /*0080*/  LDC.64 R4, c[0x0][0x218] ;  /* 0x00008600ff047b82 */ /* 0x000f220000000a00 */
[----:B-1----:R-:W-:-:S05]  /*0090*/  IMAD.SHL.U32 R0, R0, 0x2, RZ ;  /* 0x0000000200007824 */ /* 0x002fca00078e00ff */
[----:B------:R-:W-:-:S05]  /*00a0*/  LOP3.LUT R0, R0, 0xfe, RZ, 0xc0, !PT ;  /* 0x000000fe00007812 */ /* 0x000fca00078ec0ff */
[----:B---3--:R-:W-:-:S04]  /*00b0*/  IMAD R7, R7, 0x100, R0 ;  /* 0x0000010007077824 */ /* 0x008fc800078e0200 */
[C---:B------:R-:W-:Y:S01]  /*00c0*/  IMAD.HI R0, R7.reuse, 0x4a4dc96f, RZ ;  /* 0x4a4dc96f07007827 */ /* 0x040fe200078e02ff */
[----:B------:R-:W-:-:S03]  /*00d0*/  ISETP.GE.AND P0, PT, R7, 0xdc80, PT ;  /* 0x0000dc800700780c */ /* 0x000fc60003f06270 */
[----:B--2---:R-:W-:Y:S01]  /*00e0*/  IMAD.WIDE R2, R7, 0x4, R2 ;  /* 0x0000000407027825 */ /* 0x004fe200078e0202 */
[----:B------:R-:W-:-:S04]  /*00f0*/  SHF.R.U32.HI R9, RZ, 0x1f, R0 ;  /* 0x0000001fff097819 */ /* 0x000fc80000011600 */
[----:B------:R-:W-:Y:S01]  /*0100*/  LEA.HI.SX32 R9, R0, R9, 0x17 ;  /* 0x0000000900097211 */ /* 0x000fe200078fbaff */
[----:B------:R-:W-:-:S04]  /*0110*/  IMAD.MOV.U32 R0, RZ, RZ, RZ ;  /* 0x000000ffff007224 */ /* 0x000fc800078e00ff */
[----:B----4-:R-:W-:Y:S01]  /*0120*/  IMAD.WIDE R4, R9, 0x4, R4 ;  /* 0x0000000409047825 */ /* 0x010fe200078e0204 */
[----:B------:R-:W2:Y:S04]  /*0130*/  @!P0 LDG.E.64 R10, desc[UR4][R2.64] ;  /* 0x00000004020a8981 */ /* 0x000ea8000c1e1b00 */
[----:B------:R-:W2:Y:S04]  /*0140*/  @!P0 LDG.E.EL R13, desc[UR4][R4.64] ;  /* 0x00000004040d8981 */ /* 0x000ea8000c2e1900 */
[----:B------:R-:W3:Y:S01]  /*0150*/  @!P0 LDG.E.EL R0, desc[UR4][R4.64] ;  /* 0x0000000404008981 */ /* 0x000ee2000c2e1900 */
[----:B--2---:R-:W-:Y:S01]  /*0160*/  FSETP.GEU.AND P2, PT, R10, -R13, PT ;  /* 0x8000000d0a00720b */ /* 0x004fe20003f4e000 */
[----:B------:R-:W-:Y:S01]  /*0170*/  FADD R10, R13, R10 ;  /* 0x0000000a0d0a7221 */ /* 0x000fe20000000000 */
[----:B---3--:R-:W-:Y:S01]  /*0180*/  FADD R6, R0, R11 ;  /* 0x0000000b00067221 */ /* 0x008fe20000000000 */
[----:B------:R-:W-:Y:S01]  /*0190*/  FSETP.GEU.AND P1, PT, R11, -R0, PT ;  /* 0x800000000b00720b */ /* 0x000fe20003f2e000 */
[----:B------:R-:W-:-:S02]  /*01a0*/  IMAD R0, R9, -0x6e4, R7 ;  /* 0xfffff91c09007824 */ /* 0x000fc400078e0207 */
[----:B------:R-:W-:Y:S02]  /*01b0*/  FSEL R10, R10, RZ, P2 ;  /* 0x000000ff0a0a7208 */ /* 0x000fe40001000000 */
[----:B------:R-:W-:Y:S01]  /*01c0*/  FSEL R11, R6, RZ, P1 ;  /* 0x000000ff060b7208 */ /* 0x000fe20000800000 */
[----:B------:R-:W-:Y:S01]  /*01d0*/  IMAD R0, R9, 0x700, R0 ;  /* 0x0000070009007824 */ /* 0x000fe200078e0200 */
[----:B------:R-:W-:Y:S02]  /*01e0*/  FSETP.GTU.AND P3, PT, R10, RZ, PT ;  /* 0x000000ff0a00720b */ /* 0x000fe40003f6c000 */
[----:B------:R-:W-:Y:S01]  /*01f0*/  FSETP.GTU.AND P2, PT, R11, RZ, PT ;  /* 0x000000ff0b00720b */ /* 0x000fe20003f4c000 */
[----:B------:R1:W-:Y:S01]  /*0200*/  @!P0 STG.E.64 desc[UR4][R2.64], R10 ;  /* 0x0000000a02008986 */ /* 0x0003e2000c101b04 */
[----:B------:R-:W-:Y:S02]  /*0210*/  IADD3 R4, P1, R0, UR6, RZ ;  /* 0x0000000600047c10 */ /* 0x000fe4000ff3e0ff */
[----:B------:R-:W-:-:S02]  /*0220*/  SEL R6, RZ, 0x1, P3 ;  /* 0x00000001ff067807 */ /* 0x000fc40001800000 */
[----:B------:R-:W-:Y:S02]  /*0230*/  SEL R7, RZ, 0x100, P2 ;  /* 0x00000100ff077807 */ /* 0x000fe40001000000 */
[----:B------:R-:W-:-:S03]  /*0240*/  LEA.HI.X.SX32 R5, R0, UR7, 0x1, P1 ;  /* 0x0000000700057c11 */ /* 0x000fc600088f0eff */
[----:B------:R-:W-:Y:S01]  /*0250*/  IMAD.IADD R7, R6, 0x1, R7 ;  /* 0x0000000106077824 */ /* 0x000fe200078e0207 */
[----:B------:R-:W-:Y:S06]  /*0260*/  @P0 EXIT ;  /* 0x000000000000094d */ /* 0x000fec0003800000 */
[----:B------:R-:W-:Y:S01]  /*0270*/  STG.E.U16 desc[UR4][R4.64], R7 ;  /* 0x0000000704007986 */ /* 0x000fe2000c101504 */
[----:B------:R-:W-:Y:S05]  /*0280*/  EXIT ;  /* 0x000000000000794d */ /* 0x000fea0003800000 */
.L_x_0:
[----:B------:R-:W-:-:S00]  /*0290*/  BRA `(.L_x_0) ;  /* 0xfffffffc00fc7947 */ /* 0x000fc0000383ffff */
[----:B------:R-:W-:-:S00]  /*02a0*/  NOP ;  /* 0x0000000000007918 */ /* 0x000fc00000000000 */
        /* <DEDUP_REMOVED lines=13> */
.L_x_1:


//--------------------- .nv.constant0.triton_poi_fused_relu_threshold_backward_2 --------------------------
	.section	.nv.constant0.triton_poi_fused_relu_threshold_backward_2,"a",@progbits
	.sectionflags	@""
	.align	4
.nv.constant0.triton_poi_fused_relu_threshold_backward_2:
	.zero		556
